//
// Generated by NVIDIA NVVM Compiler
//
// Compiler Build ID: CL-36424714
// Cuda compilation tools, release 13.0, V13.0.88
// Based on NVVM 20.0.0
//

.version 9.0
.target sm_100
.address_size 64

	// .globl	_Z16transpose_kernelPfPKf
// _ZZ16transpose_kernelPfPKfE4tile has been demoted

.visible .entry _Z16transpose_kernelPfPKf(
	.param .u64 .ptr .align 1 _Z16transpose_kernelPfPKf_param_0,
	.param .u64 .ptr .align 1 _Z16transpose_kernelPfPKf_param_1
)
{
	.reg .b32 	%r<24>;
	.reg .b32 	%f<3>;
	.reg .b64 	%rd<9>;
	// demoted variable
	.shared .align 4 .b8 _ZZ16transpose_kernelPfPKfE4tile[4096];
	ld.param.u64 	%rd1, [_Z16transpose_kernelPfPKf_param_0];
	ld.param.u64 	%rd2, [_Z16transpose_kernelPfPKf_param_1];
	cvta.to.global.u64 	%rd3, %rd1;
	cvta.to.global.u64 	%rd4, %rd2;
	mov.u32 	%r1, %ctaid.x;
	mov.u32 	%r2, %ntid.x;
	mov.u32 	%r3, %tid.x;
	mad.lo.s32 	%r4, %r1, %r2, %r3;
	mov.u32 	%r5, %ctaid.y;
	mov.u32 	%r6, %ntid.y;
	mov.u32 	%r7, %tid.y;
	mad.lo.s32 	%r8, %r5, %r6, %r7;
	shl.b32 	%r9, %r8, 12;
	add.s32 	%r10, %r9, %r4;
	mul.wide.s32 	%rd5, %r10, 4;
	add.s64 	%rd6, %rd4, %rd5;
	ld.global.f32 	%f1, [%rd6];
	shl.b32 	%r11, %r7, 7;
	mov.u32 	%r12, _ZZ16transpose_kernelPfPKfE4tile;
	add.s32 	%r13, %r12, %r11;
	shl.b32 	%r14, %r3, 2;
	add.s32 	%r15, %r13, %r14;
	st.shared.f32 	[%r15], %f1;
	bar.sync 	0;
	mad.lo.s32 	%r16, %r5, %r2, %r3;
	mad.lo.s32 	%r17, %r1, %r6, %r7;
	shl.b32 	%r18, %r3, 7;
	add.s32 	%r19, %r12, %r18;
	shl.b32 	%r20, %r7, 2;
	add.s32 	%r21, %r19, %r20;
	ld.shared.f32 	%f2, [%r21];
	shl.b32 	%r22, %r17, 12;
	add.s32 	%r23, %r22, %r16;
	mul.wide.s32 	%rd7, %r23, 4;
	add.s64 	%rd8, %rd3, %rd7;
	st.global.f32 	[%rd8], %f2;
	ret;

}


// ===== COMPILED SASS (sm_100) =====

	.target	sm_100

	.elftype	@"ET_EXEC"


//--------------------- .note.nv.tkinfo           --------------------------
	.section	.note.nv.tkinfo,"",@"SHT_NOTE"
	.sectionflags	@"SHF_NOTE_NV_TKINFO"
	.tkinfo
        /*0018*/ 	.word	0x00000002
        /*0030*/ 	.string	""
        /*0030*/ 	.string	"ptxas"
        /*0030*/ 	.string	"Cuda compilation tools, release 13.0, V13.0.88"
        /*0030*/ 	.string	"Build cuda_13.0.r13.0/compiler.36424714_0"
        /*0030*/ 	.string	"-arch sm_100 -m 64 "



//--------------------- .note.nv.cuinfo           --------------------------
	.section	.note.nv.cuinfo,"",@"SHT_NOTE"
	.sectionflags	@"SHF_NOTE_NV_CUINFO"
        /*0018*/ 	.short	0x0002
        /*001a*/ 	.short	0x0064
        /*001c*/ 	.short	0x0082
	.zero		2


//--------------------- .nv.info                  --------------------------
	.section	.nv.info,"",@"SHT_CUDA_INFO"
	.align	4


	//----- nvinfo : EIATTR_REGCOUNT
	.align		4
        /*0000*/ 	.byte	0x04, 0x2f
        /*0002*/ 	.short	(.L_1 - .L_0)
	.align		4
.L_0:
        /*0004*/ 	.word	index@(_Z16transpose_kernelPfPKf)
        /*0008*/ 	.word	0x0000000e


	//----- nvinfo : EIATTR_FRAME_SIZE
	.align		4
.L_1:
        /*000c*/ 	.byte	0x04, 0x11
        /*000e*/ 	.short	(.L_3 - .L_2)
	.align		4
.L_2:
        /*0010*/ 	.word	index@(_Z16transpose_kernelPfPKf)
        /*0014*/ 	.word	0x00000000


	//----- nvinfo : EIATTR_MIN_STACK_SIZE
	.align		4
.L_3:
        /*0018*/ 	.byte	0x04, 0x12
        /*001a*/ 	.short	(.L_5 - .L_4)
	.align		4
.L_4:
        /*001c*/ 	.word	index@(_Z16transpose_kernelPfPKf)
        /*0020*/ 	.word	0x00000000
.L_5:


//--------------------- .nv.compat                --------------------------
	.section	.nv.compat,"",@"SHT_CUDA_COMPAT_INFO"
	.align	4
        /*0000*/ 	.byte	0x02, 0x09, 0x00, 0x00, 0x02, 0x02, 0x01, 0x00, 0x02, 0x05, 0x05, 0x00, 0x03, 0x07, 0x01, 0x01
        /*0010*/ 	.byte	0x02, 0x03, 0x00, 0x00, 0x02, 0x06, 0x01, 0x00, 0x04, 0x0b, 0x08, 0x00, 0x09, 0x00, 0x00, 0x00
        /*0020*/ 	.byte	0x00, 0x00, 0x00, 0x00


//--------------------- .nv.info._Z16transpose_kernelPfPKf --------------------------
	.section	.nv.info._Z16transpose_kernelPfPKf,"",@"SHT_CUDA_INFO"
	.sectionflags	@""
	.align	4


	//----- nvinfo : EIATTR_CUDA_API_VERSION
	.align		4
        /*0000*/ 	.byte	0x04, 0x37
        /*0002*/ 	.short	(.L_7 - .L_6)
.L_6:
        /*0004*/ 	.word	0x00000082


	//----- nvinfo : EIATTR_KPARAM_INFO
	.align		4
.L_7:
        /*0008*/ 	.byte	0x04, 0x17
        /*000a*/ 	.short	(.L_9 - .L_8)
.L_8:
        /*000c*/ 	.word	0x00000000
        /*0010*/ 	.short	0x0001
        /*0012*/ 	.short	0x0008
        /*0014*/ 	.byte	0x00, 0xf5, 0x21, 0x00


	//----- nvinfo : EIATTR_KPARAM_INFO
	.align		4
.L_9:
        /*0018*/ 	.byte	0x04, 0x17
        /*001a*/ 	.short	(.L_11 - .L_10)
.L_10:
        /*001c*/ 	.word	0x00000000
        /*0020*/ 	.short	0x0000
        /*0022*/ 	.short	0x0000
        /*0024*/ 	.byte	0x00, 0xf5, 0x21, 0x00


	//----- nvinfo : EIATTR_SPARSE_MMA_MASK
	.align		4
.L_11:
        /*0028*/ 	.byte	0x03, 0x50
        /*002a*/ 	.short	0x0000


	//----- nvinfo : EIATTR_MAXREG_COUNT
	.align		4
        /*002c*/ 	.byte	0x03, 0x1b
        /*002e*/ 	.short	0x00ff


	//----- nvinfo : EIATTR_NUM_BARRIERS
	.align		4
        /*0030*/ 	.byte	0x02, 0x4c
        /*0032*/ 	.byte	0x01
	.zero		1


	//----- nvinfo : EIATTR_MERCURY_ISA_VERSION
	.align		4
        /*0034*/ 	.byte	0x03, 0x5f
        /*0036*/ 	.short	0x0101


	//----- nvinfo : EIATTR_VRC_CTA_INIT_COUNT
	.align		4
        /*0038*/ 	.byte	0x02, 0x4a
	.zero		1
	.zero		1


	//----- nvinfo : EIATTR_EXIT_INSTR_OFFSETS
	.align		4
        /*003c*/ 	.byte	0x04, 0x1c
        /*003e*/ 	.short	(.L_13 - .L_12)


	//   ....[0]....
.L_12:
        /*0040*/ 	.word	0x000001e0


	//----- nvinfo : EIATTR_CBANK_PARAM_SIZE
	.align		4
.L_13:
        /*0044*/ 	.byte	0x03, 0x19
        /*0046*/ 	.short	0x0010


	//----- nvinfo : EIATTR_PARAM_CBANK
	.align		4
        /*0048*/ 	.byte	0x04, 0x0a
        /*004a*/ 	.short	(.L_15 - .L_14)
	.align		4
.L_14:
        /*004c*/ 	.word	index@(.nv.constant0._Z16transpose_kernelPfPKf)
        /*0050*/ 	.short	0x0380
        /*0052*/ 	.short	0x0010


	//----- nvinfo : EIATTR_SW_WAR
	.align		4
.L_15:
        /*0054*/ 	.byte	0x04, 0x36
        /*0056*/ 	.short	(.L_17 - .L_16)
.L_16:
        /*0058*/ 	.word	0x00000008
.L_17:


//--------------------- .nv.callgraph             --------------------------
	.section	.nv.callgraph,"",@"SHT_CUDA_CALLGRAPH"
	.align	4
	.sectionentsize	8
	.align		4
        /*0000*/ 	.word	0x00000000
	.align		4
        /*0004*/ 	.word	0xffffffff
	.align		4
        /*0008*/ 	.word	0x00000000
	.align		4
        /*000c*/ 	.word	0xfffffffe
	.align		4
        /*0010*/ 	.word	0x00000000
	.align		4
        /*0014*/ 	.word	0xfffffffd
	.align		4
        /*0018*/ 	.word	0x00000000
	.align		4
        /*001c*/ 	.word	0xfffffffc


//--------------------- .text._Z16transpose_kernelPfPKf --------------------------
	.section	.text._Z16transpose_kernelPfPKf,"ax",@progbits
	.align	128
        .global         _Z16transpose_kernelPfPKf
        .type           _Z16transpose_kernelPfPKf,@function
        .size           _Z16transpose_kernelPfPKf,(.L_x_1 - _Z16transpose_kernelPfPKf)
        .other          _Z16transpose_kernelPfPKf,@"STO_CUDA_ENTRY STV_DEFAULT"
_Z16transpose_kernelPfPKf:
.text._Z16transpose_kernelPfPKf:
[----:B------:R-:W-:Y:S01]  /*0000*/  LDC R1, c[0x0][0x37c] ;  /* 0x0000df00ff017b82 */ /* 0x000fe20000000800 */
[----:B------:R-:W0:Y:S07]  /*0010*/  S2R R8, SR_TID.X ;  /* 0x0000000000087919 */ /* 0x000e2e0000002100 */
[----:B------:R-:W0:Y:S01]  /*0020*/  LDC R7, c[0x0][0x360] ;  /* 0x0000d800ff077b82 */ /* 0x000e220000000800 */
[----:B------:R-:W1:Y:S01]  /*0030*/  LDCU.64 UR6, c[0x0][0x358] ;  /* 0x00006b00ff0677ac */ /* 0x000e620008000a00 */
[----:B------:R-:W2:Y:S06]  /*0040*/  S2R R11, SR_TID.Y ;  /* 0x00000000000b7919 */ /* 0x000eac0000002200 */
[----:B------:R-:W0:Y:S08]  /*0050*/  S2UR UR8, SR_CTAID.X ;  /* 0x00000000000879c3 */ /* 0x000e300000002500 */
[----:B------:R-:W2:Y:S08]  /*0060*/  S2UR UR9, SR_CTAID.Y ;  /* 0x00000000000979c3 */ /* 0x000eb00000002600 */
[----:B------:R-:W2:Y:S08]  /*0070*/  LDC R10, c[0x0][0x364] ;  /* 0x0000d900ff0a7b82 */ /* 0x000eb00000000800 */
[----:B------:R-:W3:Y:S01]  /*0080*/  LDC.64 R2, c[0x0][0x388] ;  /* 0x0000e200ff027b82 */ /* 0x000ee20000000a00 */
[----:B0-----:R-:W-:-:S02]  /*0090*/  IMAD R0, R7, UR8, R8 ;  /* 0x0000000807007c24 */ /* 0x001fc4000f8e0208 */
[----:B--2---:R-:W-:-:S05]  /*00a0*/  IMAD R5, R10, UR9, R11 ;  /* 0x000000090a057c24 */ /* 0x004fca000f8e020b */
[----:B------:R-:W-:-:S05]  /*00b0*/  LEA R5, R5, R0, 0xc ;  /* 0x0000000005057211 */ /* 0x000fca00078e60ff */
[----:B---3--:R-:W-:-:S05]  /*00c0*/  IMAD.WIDE R2, R5, 0x4, R2 ;  /* 0x0000000405027825 */ /* 0x008fca00078e0202 */
[----:B-1----:R0:W2:Y:S01]  /*00d0*/  LDG.E R0, desc[UR6][R2.64] ;  /* 0x0000000602007981 */ /* 0x0020a2000c1e1900 */
[----:B------:R-:W1:Y:S01]  /*00e0*/  S2UR UR5, SR_CgaCtaId ;  /* 0x00000000000579c3 */ /* 0x000e620000008800 */
[----:B------:R-:W-:-:S07]  /*00f0*/  UMOV UR4, 0x400 ;  /* 0x0000040000047882 */ /* 0x000fce0000000000 */
[----:B0-----:R-:W0:Y:S01]  /*0100*/  LDC.64 R2, c[0x0][0x380] ;  /* 0x0000e000ff027b82 */ /* 0x001e220000000a00 */
[----:B-1----:R-:W-:-:S06]  /*0110*/  ULEA UR4, UR5, UR4, 0x18 ;  /* 0x0000000405047291 */ /* 0x002fcc000f8ec0ff */
[----:B------:R-:W-:Y:S02]  /*0120*/  LEA R4, R11, UR4, 0x7 ;  /* 0x000000040b047c11 */ /* 0x000fe4000f8e38ff */
[C---:B------:R-:W-:Y:S02]  /*0130*/  LEA R6, R8.reuse, UR4, 0x7 ;  /* 0x0000000408067c11 */ /* 0x040fe4000f8e38ff */
[----:B------:R-:W-:Y:S01]  /*0140*/  LEA R5, R8, R4, 0x2 ;  /* 0x0000000408057211 */ /* 0x000fe200078e10ff */
[----:B------:R-:W-:Y:S01]  /*0150*/  IMAD R4, R7, UR9, R8 ;  /* 0x0000000907047c24 */ /* 0x000fe2000f8e0208 */
[----:B------:R-:W-:Y:S01]  /*0160*/  LEA R6, R11, R6, 0x2 ;  /* 0x000000060b067211 */ /* 0x000fe200078e10ff */
[----:B------:R-:W-:-:S05]  /*0170*/  IMAD R7, R10, UR8, R11 ;  /* 0x000000080a077c24 */ /* 0x000fca000f8e020b */
[----:B------:R-:W-:-:S05]  /*0180*/  LEA R7, R7, R4, 0xc ;  /* 0x0000000407077211 */ /* 0x000fca00078e60ff */
[----:B0-----:R-:W-:Y:S01]  /*0190*/  IMAD.WIDE R2, R7, 0x4, R2 ;  /* 0x0000000407027825 */ /* 0x001fe200078e0202 */
[----:B--2---:R-:W-:Y:S01]  /*01a0*/  STS [R5], R0 ;  /* 0x0000000005007388 */ /* 0x004fe20000000800 */
[----:B------:R-:W-:Y:S06]  /*01b0*/  BAR.SYNC.DEFER_BLOCKING 0x0 ;  /* 0x0000000000007b1d */ /* 0x000fec0000010000 */
[----:B------:R-:W0:Y:S04]  /*01c0*/  LDS R9, [R6] ;  /* 0x0000000006097984 */ /* 0x000e280000000800 */
[----:B0-----:R-:W-:Y:S01]  /*01d0*/  STG.E desc[UR6][R2.64], R9 ;  /* 0x0000000902007986 */ /* 0x001fe2000c101906 */
[----:B------:R-:W-:Y:S05]  /*01e0*/  EXIT ;  /* 0x000000000000794d */ /* 0x000fea0003800000 */
.L_x_0:
[----:B------:R-:W-:-:S00]  /*01f0*/  BRA `(.L_x_0) ;  /* 0xfffffffc00fc7947 */ /* 0x000fc0000383ffff */
[----:B------:R-:W-:-:S00]  /*0200*/  NOP ;  /* 0x0000000000007918 */ /* 0x000fc00000000000 */
[----:B------:R-:W-:-:S00]  /*0210*/  NOP ;  /* 0x0000000000007918 */ /* 0x000fc00000000000 */
[----:B------:R-:W-:-:S00]  /*0220*/  NOP ;  /* 0x0000000000007918 */ /* 0x000fc00000000000 */
[----:B------:R-:W-:-:S00]  /*0230*/  NOP ;  /* 0x0000000000007918 */ /* 0x000fc00000000000 */
[----:B------:R-:W-:-:S00]  /*0240*/  NOP ;  /* 0x0000000000007918 */ /* 0x000fc00000000000 */
[----:B------:R-:W-:-:S00]  /*0250*/  NOP ;  /* 0x0000000000007918 */ /* 0x000fc00000000000 */
[----:B------:R-:W-:-:S00]  /*0260*/  NOP ;  /* 0x0000000000007918 */ /* 0x000fc00000000000 */
[----:B------:R-:W-:-:S00]  /*0270*/  NOP ;  /* 0x0000000000007918 */ /* 0x000fc00000000000 */
.L_x_1:


//--------------------- .nv.shared._Z16transpose_kernelPfPKf --------------------------
	.section	.nv.shared._Z16transpose_kernelPfPKf,"aw",@nobits
	.sectionflags	@""
	.align	4
.nv.shared._Z16transpose_kernelPfPKf:
	.zero		5120


//--------------------- .nv.shared.reserved.0     --------------------------
	.section	.nv.shared.reserved.0,"aw",@nobits
	.weak		__nv_reservedSMEM_offset_0_alias
	.size		__nv_reservedSMEM_offset_0_alias, 0, 64
	.other		__nv_reservedSMEM_offset_0_alias,@"STO_CUDA_RESERVED_SHARED STV_DEFAULT"
__nv_reservedSMEM_offset_0_alias:
	.zero		0
	.zero		64


//--------------------- .nv.constant0._Z16transpose_kernelPfPKf --------------------------
	.section	.nv.constant0._Z16transpose_kernelPfPKf,"a",@progbits
	.sectionflags	@""
	.align	4
.nv.constant0._Z16transpose_kernelPfPKf:
	.zero		912


//--------------------- SYMBOLS --------------------------

	.type		.nv.reservedSmem.offset0,@object
	.size		.nv.reservedSmem.offset0,0x4
	.type		.nv.reservedSmem.cap,@object
	.size		.nv.reservedSmem.cap,0x4
